	.headerflags	@"EF_CUDA_TEXMODE_UNIFIED EF_CUDA_64BIT_ADDRESS EF_CUDA_ACCELERATORS EF_CUDA_SM90 EF_CUDA_VIRTUAL_SM(EF_CUDA_SM90)"
	.elftype	@"ET_EXEC"


//--------------------- .nv.info                  --------------------------
	.section	.nv.info,"",@"SHT_CUDA_INFO"
	.align	4


	//----- nvinfo : EIATTR_REGCOUNT
	.align		4
        /*0000*/ 	.byte	0x04, 0x2f
        /*0002*/ 	.short	(.L_2 - .L_1)
	.align		4
.L_1:
        /*0004*/ 	.word	index@(triton_per_fused_convolution_native_layer_norm_relu_1)
        /*0008*/ 	.word	0x0000001a


	//----- nvinfo : EIATTR_MIN_STACK_SIZE
	.align		4
.L_2:
        /*000c*/ 	.byte	0x04, 0x12
        /*000e*/ 	.short	(.L_4 - .L_3)
	.align		4
.L_3:
        /*0010*/ 	.word	index@(triton_per_fused_convolution_native_layer_norm_relu_1)
        /*0014*/ 	.word	0x00000000


	//----- nvinfo : EIATTR_FRAME_SIZE
	.align		4
.L_4:
        /*0018*/ 	.byte	0x04, 0x11
        /*001a*/ 	.short	(.L_6 - .L_5)
	.align		4
.L_5:
        /*001c*/ 	.word	index@(triton_per_fused_convolution_native_layer_norm_relu_1)
        /*0020*/ 	.word	0x00000000


	//----- nvinfo : EIATTR_MIN_STACK_SIZE
	.align		4
.L_6:
        /*0024*/ 	.byte	0x04, 0x12
        /*0026*/ 	.short	(.L_8 - .L_7)
	.align		4
.L_7:
        /*0028*/ 	.word	index@(triton_per_fused_convolution_native_layer_norm_relu_1)
        /*002c*/ 	.word	0x00000000
.L_8:


//--------------------- .nv.info.triton_per_fused_convolution_native_layer_norm_relu_1 --------------------------
	.section	.nv.info.triton_per_fused_convolution_native_layer_norm_relu_1,"",@"SHT_CUDA_INFO"
	.sectionflags	@""
	.align	4


	//----- nvinfo : EIATTR_CUDA_API_VERSION
	.align		4
        /*0000*/ 	.byte	0x04, 0x37
        /*0002*/ 	.short	(.L_10 - .L_9)
.L_9:
        /*0004*/ 	.word	0x0000007c


	//----- nvinfo : EIATTR_KPARAM_INFO
	.align		4
.L_10:
        /*0008*/ 	.byte	0x04, 0x17
        /*000a*/ 	.short	(.L_12 - .L_11)
.L_11:
        /*000c*/ 	.word	0x00000000
        /*0010*/ 	.short	0x0008
        /*0012*/ 	.short	0x003c
        /*0014*/ 	.byte	0x00, 0xf0, 0x11, 0x00


	//----- nvinfo : EIATTR_KPARAM_INFO
	.align		4
.L_12:
        /*0018*/ 	.byte	0x04, 0x17
        /*001a*/ 	.short	(.L_14 - .L_13)
.L_13:
        /*001c*/ 	.word	0x00000000
        /*0020*/ 	.short	0x0007
        /*0022*/ 	.short	0x0038
        /*0024*/ 	.byte	0x00, 0xf0, 0x11, 0x00


	//----- nvinfo : EIATTR_KPARAM_INFO
	.align		4
.L_14:
        /*0028*/ 	.byte	0x04, 0x17
        /*002a*/ 	.short	(.L_16 - .L_15)
.L_15:
        /*002c*/ 	.word	0x00000000
        /*0030*/ 	.short	0x0006
        /*0032*/ 	.short	0x0030
        /*0034*/ 	.byte	0x00, 0xf4, 0x21, 0x00


	//----- nvinfo : EIATTR_KPARAM_INFO
	.align		4
.L_16:
        /*0038*/ 	.byte	0x04, 0x17
        /*003a*/ 	.short	(.L_18 - .L_17)
.L_17:
        /*003c*/ 	.word	0x00000000
        /*0040*/ 	.short	0x0005
        /*0042*/ 	.short	0x0028
        /*0044*/ 	.byte	0x00, 0xf4, 0x21, 0x00


	//----- nvinfo : EIATTR_KPARAM_INFO
	.align		4
.L_18:
        /*0048*/ 	.byte	0x04, 0x17
        /*004a*/ 	.short	(.L_20 - .L_19)
.L_19:
        /*004c*/ 	.word	0x00000000
        /*0050*/ 	.short	0x0004
        /*0052*/ 	.short	0x0020
        /*0054*/ 	.byte	0x00, 0xf4, 0x21, 0x00


	//----- nvinfo : EIATTR_KPARAM_INFO
	.align		4
.L_20:
        /*0058*/ 	.byte	0x04, 0x17
        /*005a*/ 	.short	(.L_22 - .L_21)
.L_21:
        /*005c*/ 	.word	0x00000000
        /*0060*/ 	.short	0x0003
        /*0062*/ 	.short	0x0018
        /*0064*/ 	.byte	0x00, 0xf4, 0x21, 0x00


	//----- nvinfo : EIATTR_KPARAM_INFO
	.align		4
.L_22:
        /*0068*/ 	.byte	0x04, 0x17
        /*006a*/ 	.short	(.L_24 - .L_23)
.L_23:
        /*006c*/ 	.word	0x00000000
        /*0070*/ 	.short	0x0002
        /*0072*/ 	.short	0x0010
        /*0074*/ 	.byte	0x00, 0xf4, 0x21, 0x00


	//----- nvinfo : EIATTR_KPARAM_INFO
	.align		4
.L_24:
        /*0078*/ 	.byte	0x04, 0x17
        /*007a*/ 	.short	(.L_26 - .L_25)
.L_25:
        /*007c*/ 	.word	0x00000000
        /*0080*/ 	.short	0x0001
        /*0082*/ 	.short	0x0008
        /*0084*/ 	.byte	0x00, 0xf4, 0x21, 0x00


	//----- nvinfo : EIATTR_KPARAM_INFO
	.align		4
.L_26:
        /*0088*/ 	.byte	0x04, 0x17
        /*008a*/ 	.short	(.L_28 - .L_27)
.L_27:
        /*008c*/ 	.word	0x00000000
        /*0090*/ 	.short	0x0000
        /*0092*/ 	.short	0x0000
        /*0094*/ 	.byte	0x00, 0xf4, 0x21, 0x00


	//----- nvinfo : EIATTR_SPARSE_MMA_MASK
	.align		4
.L_28:
        /*0098*/ 	.byte	0x03, 0x50
        /*009a*/ 	.short	0x0000


	//----- nvinfo : EIATTR_MAXREG_COUNT
	.align		4
        /*009c*/ 	.byte	0x03, 0x1b
        /*009e*/ 	.short	0x00ff


	//----- nvinfo : EIATTR_COOP_GROUP_MASK_REGIDS
	.align		4
        /*00a0*/ 	.byte	0x04, 0x29
        /*00a2*/ 	.short	(.L_30 - .L_29)


	//   ....[0]....
.L_29:
        /*00a4*/ 	.word	0xffffffff


	//   ....[1]....
        /*00a8*/ 	.word	0xffffffff


	//   ....[2]....
        /*00ac*/ 	.word	0xffffffff


	//   ....[3]....
        /*00b0*/ 	.word	0xffffffff


	//   ....[4]....
        /*00b4*/ 	.word	0xffffffff


	//   ....[5]....
        /*00b8*/ 	.word	0xffffffff


	//   ....[6]....
        /*00bc*/ 	.word	0xffffffff


	//   ....[7]....
        /*00c0*/ 	.word	0xffffffff


	//   ....[8]....
        /*00c4*/ 	.word	0xffffffff


	//   ....[9]....
        /*00c8*/ 	.word	0xffffffff


	//   ....[10]....
        /*00cc*/ 	.word	0xffffffff


	//   ....[11]....
        /*00d0*/ 	.word	0xffffffff


	//   ....[12]....
        /*00d4*/ 	.word	0xffffffff


	//   ....[13]....
        /*00d8*/ 	.word	0xffffffff


	//   ....[14]....
        /*00dc*/ 	.word	0xffffffff


	//   ....[15]....
        /*00e0*/ 	.word	0xffffffff


	//----- nvinfo : EIATTR_COOP_GROUP_INSTR_OFFSETS
	.align		4
.L_30:
        /*00e4*/ 	.byte	0x04, 0x28
        /*00e6*/ 	.short	(.L_32 - .L_31)


	//   ....[0]....
.L_31:
        /*00e8*/ 	.word	0x000001c0


	//   ....[1]....
        /*00ec*/ 	.word	0x000001e0


	//   ....[2]....
        /*00f0*/ 	.word	0x00000200


	//   ....[3]....
        /*00f4*/ 	.word	0x00000220


	//   ....[4]....
        /*00f8*/ 	.word	0x00000240


	//   ....[5]....
        /*00fc*/ 	.word	0x00000260


	//   ....[6]....
        /*0100*/ 	.word	0x00000280


	//   ....[7]....
        /*0104*/ 	.word	0x000002a0


	//   ....[8]....
        /*0108*/ 	.word	0x00000310


	//   ....[9]....
        /*010c*/ 	.word	0x00000350


	//   ....[10]....
        /*0110*/ 	.word	0x00000370


	//   ....[11]....
        /*0114*/ 	.word	0x00000390


	//   ....[12]....
        /*0118*/ 	.word	0x000003b0


	//   ....[13]....
        /*011c*/ 	.word	0x000003d0


	//   ....[14]....
        /*0120*/ 	.word	0x000003f0


	//   ....[15]....
        /*0124*/ 	.word	0x00000430


	//----- nvinfo : EIATTR_EXIT_INSTR_OFFSETS
	.align		4
.L_32:
        /*0128*/ 	.byte	0x04, 0x1c
        /*012a*/ 	.short	(.L_34 - .L_33)


	//   ....[0]....
.L_33:
        /*012c*/ 	.word	0x00000590


	//   ....[1]....
        /*0130*/ 	.word	0x000005b0


	//----- nvinfo : EIATTR_REQNTID
	.align		4
.L_34:
        /*0134*/ 	.byte	0x04, 0x10
        /*0136*/ 	.short	(.L_36 - .L_35)
.L_35:
        /*0138*/ 	.word	0x00000040
        /*013c*/ 	.word	0x00000001
        /*0140*/ 	.word	0x00000001


	//----- nvinfo : EIATTR_CBANK_PARAM_SIZE
	.align		4
.L_36:
        /*0144*/ 	.byte	0x03, 0x19
        /*0146*/ 	.short	0x0040


	//----- nvinfo : EIATTR_PARAM_CBANK
	.align		4
        /*0148*/ 	.byte	0x04, 0x0a
        /*014a*/ 	.short	(.L_38 - .L_37)
	.align		4
.L_37:
        /*014c*/ 	.word	index@(.nv.constant0.triton_per_fused_convolution_native_layer_norm_relu_1)
        /*0150*/ 	.short	0x0210
        /*0152*/ 	.short	0x0040


	//----- nvinfo : EIATTR_SW_WAR
	.align		4
.L_38:
        /*0154*/ 	.byte	0x04, 0x36
        /*0156*/ 	.short	(.L_40 - .L_39)
.L_39:
        /*0158*/ 	.word	0x00000008
.L_40:


//--------------------- .nv.callgraph             --------------------------
	.section	.nv.callgraph,"",@"SHT_CUDA_CALLGRAPH"
	.align	4
	.sectionentsize	8
	.align		4
        /*0000*/ 	.word	0x00000000
	.align		4
        /*0004*/ 	.word	0xffffffff
	.align		4
        /*0008*/ 	.word	0x00000000
	.align		4
        /*000c*/ 	.word	0xfffffffe
	.align		4
        /*0010*/ 	.word	0x00000000
	.align		4
        /*0014*/ 	.word	0xfffffffd
	.align		4
        /*0018*/ 	.word	0x00000000
	.align		4
        /*001c*/ 	.word	0xfffffffc


//--------------------- .nv.constant4             --------------------------
	.section	.nv.constant4,"a",@progbits
	.align	8
	.align		8
.nv.constant4:
        /*0000*/ 	.dword	_$_str


//--------------------- .text.triton_per_fused_convolution_native_layer_norm_relu_1 --------------------------
	.section	.text.triton_per_fused_convolution_native_layer_norm_relu_1,"ax",@progbits
	.sectionflags	@"SHF_BARRIERS=1"
	.align	128
        .global         triton_per_fused_convolution_native_layer_norm_relu_1
        .type           triton_per_fused_convolution_native_layer_norm_relu_1,@function
        .size           triton_per_fused_convolution_native_layer_norm_relu_1,(.L_x_1 - triton_per_fused_convolution_native_layer_norm_relu_1)
        .other          triton_per_fused_convolution_native_layer_norm_relu_1,@"STO_CUDA_ENTRY STV_DEFAULT"
triton_per_fused_convolution_native_layer_norm_relu_1:
.text.triton_per_fused_convolution_native_layer_norm_relu_1:
[----:B------:R-:W0:Y:S01]  /*0000*/  LDC R1, c[0x0][0x28] ;  /* 0x00000a00ff017b82 */ /* 0x000e220000000800 */
[----:B------:R-:W1:Y:S07]  /*0010*/  S2R R18, SR_TID.X ;  /* 0x0000000000127919 */ /* 0x000e6e0000002100 */
[----:B------:R-:W2:Y:S01]  /*0020*/  LDC.64 R2, c[0x0][0x210] ;  /* 0x00008400ff027b82 */ /* 0x000ea20000000a00 */
[----:B------:R-:W-:Y:S01]  /*0030*/  CS2R R14, SRZ ;  /* 0x00000000000e7805 */ /* 0x000fe2000001ff00 */
[----:B------:R-:W-:Y:S01]  /*0040*/  ULDC.64 UR4, c[0x0][0x208] ;  /* 0x0000820000047ab9 */ /* 0x000fe20000000a00 */
[----:B------:R-:W3:Y:S05]  /*0050*/  S2R R0, SR_CTAID.X ;  /* 0x0000000000007919 */ /* 0x000eea0000002500 */
[----:B------:R-:W4:Y:S08]  /*0060*/  LDC.64 R8, c[0x0][0x220] ;  /* 0x00008800ff087b82 */ /* 0x000f300000000a00 */
[----:B------:R-:W5:Y:S08]  /*0070*/  LDC.64 R10, c[0x0][0x228] ;  /* 0x00008a00ff0a7b82 */ /* 0x000f700000000a00 */
[----:B------:R-:W5:Y:S01]  /*0080*/  LDC.64 R12, c[0x0][0x230] ;  /* 0x00008c00ff0c7b82 */ /* 0x000f620000000a00 */
[----:B-1----:R-:W-:-:S02]  /*0090*/  LOP3.LUT R5, R18, 0xf, RZ, 0xc0, !PT ;  /* 0x0000000f12057812 */ /* 0x002fc400078ec0ff */
[----:B---3--:R-:W-:-:S03]  /*00a0*/  ISETP.GE.AND P0, PT, R0, 0x4, PT ;  /* 0x000000040000780c */ /* 0x008fc60003f06270 */
[----:B----4-:R-:W-:Y:S01]  /*00b0*/  IMAD.WIDE.U32 R8, R5, 0x4, R8 ;  /* 0x0000000405087825 */ /* 0x010fe200078e0008 */
[----:B------:R-:W-:-:S05]  /*00c0*/  LEA R4, R0, R5, 0x4 ;  /* 0x0000000500047211 */ /* 0x000fca00078e20ff */
[----:B--2---:R-:W-:Y:S01]  /*00d0*/  IMAD.WIDE R2, R4, 0x4, R2 ;  /* 0x0000000404027825 */ /* 0x004fe200078e0202 */
[----:B------:R-:W2:Y:S04]  /*00e0*/  LDG.E.EL R9, desc[UR4][R8.64] ;  /* 0x0000000408097981 */ /* 0x000ea8000c2e1900 */
[----:B------:R-:W3:Y:S04]  /*00f0*/  @!P0 LDG.E R14, desc[UR4][R2.64] ;  /* 0x00000004020e8981 */ /* 0x000ee8000c1e1900 */
[----:B------:R-:W4:Y:S01]  /*0100*/  @!P0 LDG.E R15, desc[UR4][R2.64] ;  /* 0x00000004020f8981 */ /* 0x000f22000c1e1900 */
[----:B-----5:R-:W-:-:S04]  /*0110*/  IMAD.WIDE.U32 R10, R5, 0x4, R10 ;  /* 0x00000004050a7825 */ /* 0x020fc800078e000a */
[----:B0-----:R-:W-:Y:S01]  /*0120*/  IMAD.WIDE.U32 R12, R5, 0x4, R12 ;  /* 0x00000004050c7825 */ /* 0x001fe200078e000c */
[----:B------:R0:W5:Y:S04]  /*0130*/  LDG.E.EL R6, desc[UR4][R10.64] ;  /* 0x000000040a067981 */ /* 0x000168000c2e1900 */
[----:B------:R1:W5:Y:S01]  /*0140*/  LDG.E.EL R7, desc[UR4][R12.64] ;  /* 0x000000040c077981 */ /* 0x000362000c2e1900 */
[----:B------:R-:W-:Y:S01]  /*0150*/  HFMA2.MMA R22, -RZ, RZ, 1.375, 0 ;  /* 0x3d800000ff167435 */ /* 0x000fe200000001ff */
[----:B------:R-:W-:Y:S02]  /*0160*/  LOP3.LUT P1, RZ, R18, 0x3f, RZ, 0xc0, !PT ;  /* 0x0000003f12ff7812 */ /* 0x000fe4000782c0ff */
[----:B---3--:R-:W-:-:S05]  /*0170*/  SEL R14, R14, RZ, !P0 ;  /* 0x000000ff0e0e7207 */ /* 0x008fca0004000000 */
[----:B--2---:R-:W-:Y:S01]  /*0180*/  FADD R5, R14, R9 ;  /* 0x000000090e057221 */ /* 0x004fe20000000000 */
[----:B----4-:R-:W-:-:S04]  /*0190*/  SEL R8, R15, RZ, !P0 ;  /* 0x000000ff0f087207 */ /* 0x010fc80004000000 */
[----:B------:R-:W-:Y:S01]  /*01a0*/  FSEL R14, R5, RZ, !P0 ;  /* 0x000000ff050e7208 */ /* 0x000fe20004000000 */
[----:B------:R-:W-:-:S04]  /*01b0*/  FADD R8, R8, R9 ;  /* 0x0000000908087221 */ /* 0x000fc80000000000 */
[----:B------:R-:W2:Y:S01]  /*01c0*/  SHFL.BFLY PT, R15, R14, 0x8, 0x1f ;  /* 0x0d001f000e0f7f89 */ /* 0x000ea200000e0000 */
[----:B------:R-:W-:-:S05]  /*01d0*/  FSEL R9, R8, RZ, !P0 ;  /* 0x000000ff08097208 */ /* 0x000fca0004000000 */
[----:B------:R-:W3:Y:S01]  /*01e0*/  SHFL.BFLY PT, R16, R9, 0x8, 0x1f ;  /* 0x0d001f0009107f89 */ /* 0x000ee200000e0000 */
[----:B--2---:R-:W-:-:S05]  /*01f0*/  FADD R15, R14, R15 ;  /* 0x0000000f0e0f7221 */ /* 0x004fca0000000000 */
[----:B0-----:R-:W0:Y:S01]  /*0200*/  SHFL.BFLY PT, R10, R15, 0x4, 0x1f ;  /* 0x0c801f000f0a7f89 */ /* 0x001e2200000e0000 */
[----:B---3--:R-:W-:-:S05]  /*0210*/  FADD R16, R9, R16 ;  /* 0x0000001009107221 */ /* 0x008fca0000000000 */
[----:B-1----:R-:W1:Y:S01]  /*0220*/  SHFL.BFLY PT, R13, R16, 0x4, 0x1f ;  /* 0x0c801f00100d7f89 */ /* 0x002e6200000e0000 */
[----:B0-----:R-:W-:-:S05]  /*0230*/  FADD R11, R15, R10 ;  /* 0x0000000a0f0b7221 */ /* 0x001fca0000000000 */
[----:B------:R-:W0:Y:S01]  /*0240*/  SHFL.BFLY PT, R10, R11, 0x2, 0x1f ;  /* 0x0c401f000b0a7f89 */ /* 0x000e2200000e0000 */
[----:B-1----:R-:W-:-:S05]  /*0250*/  FADD R17, R16, R13 ;  /* 0x0000000d10117221 */ /* 0x002fca0000000000 */
[----:B------:R-:W1:Y:S01]  /*0260*/  SHFL.BFLY PT, R14, R17, 0x2, 0x1f ;  /* 0x0c401f00110e7f89 */ /* 0x000e6200000e0000 */
[----:B0-----:R-:W-:-:S05]  /*0270*/  FADD R12, R11, R10 ;  /* 0x0000000a0b0c7221 */ /* 0x001fca0000000000 */
[----:B------:R-:W0:Y:S01]  /*0280*/  SHFL.BFLY PT, R13, R12, 0x1, 0x1f ;  /* 0x0c201f000c0d7f89 */ /* 0x000e2200000e0000 */
[----:B-1----:R-:W-:-:S05]  /*0290*/  FADD R14, R17, R14 ;  /* 0x0000000e110e7221 */ /* 0x002fca0000000000 */
[----:B------:R-:W1:Y:S01]  /*02a0*/  SHFL.BFLY PT, R9, R14, 0x1, 0x1f ;  /* 0x0c201f000e097f89 */ /* 0x000e6200000e0000 */
[----:B0-----:R-:W-:-:S04]  /*02b0*/  FADD R10, R12, R13 ;  /* 0x0000000d0c0a7221 */ /* 0x001fc80000000000 */
[----:B------:R-:W-:-:S04]  /*02c0*/  FFMA R10, R10, -0.0625, R5 ;  /* 0xbd8000000a0a7823 */ /* 0x000fc80000000005 */
[----:B------:R-:W-:Y:S01]  /*02d0*/  FMUL R13, R10, R10 ;  /* 0x0000000a0a0d7220 */ /* 0x000fe20000400000 */
[----:B-1----:R-:W-:-:S04]  /*02e0*/  FADD R9, R14, R9 ;  /* 0x000000090e097221 */ /* 0x002fc80000000000 */
[----:B------:R-:W-:Y:S01]  /*02f0*/  FSEL R13, R13, RZ, !P0 ;  /* 0x000000ff0d0d7208 */ /* 0x000fe20004000000 */
[----:B------:R-:W-:-:S04]  /*0300*/  FMUL R9, R9, 0.0625 ;  /* 0x3d80000009097820 */ /* 0x000fc80000400000 */
[----:B------:R-:W0:Y:S01]  /*0310*/  SHFL.BFLY PT, R16, R13, 0x8, 0x1f ;  /* 0x0d001f000d107f89 */ /* 0x000e2200000e0000 */
[----:B------:R-:W-:-:S04]  /*0320*/  FADD R8, R8, -R9 ;  /* 0x8000000908087221 */ /* 0x000fc80000000000 */
[----:B------:R-:W-:-:S05]  /*0330*/  FMUL R8, R8, R8 ;  /* 0x0000000808087220 */ /* 0x000fca0000400000 */
[----:B------:R-:W-:-:S05]  /*0340*/  FSEL R8, R8, RZ, !P0 ;  /* 0x000000ff08087208 */ /* 0x000fca0004000000 */
[----:B------:R-:W1:Y:S01]  /*0350*/  SHFL.BFLY PT, R15, R8, 0x8, 0x1f ;  /* 0x0d001f00080f7f89 */ /* 0x000e6200000e0000 */
        /* <DEDUP_REMOVED lines=8> */
[----:B0-----:R-:W-:-:S05]  /*03e0*/  FADD R19, R11, R12 ;  /* 0x0000000c0b137221 */ /* 0x001fca0000000000 */
[----:B------:R-:W0:Y:S01]  /*03f0*/  SHFL.BFLY PT, R12, R19, 0x1, 0x1f ;  /* 0x0c201f00130c7f89 */ /* 0x000e2200000e0000 */
[----:B-1----:R-:W-:Y:S01]  /*0400*/  FADD R8, R17, R14 ;  /* 0x0000000e11087221 */ /* 0x002fe20000000000 */
[----:B------:R-:W-:Y:S01]  /*0410*/  LOP3.LUT P0, RZ, R18, 0x30, RZ, 0xc0, !PT ;  /* 0x0000003012ff7812 */ /* 0x000fe2000780c0ff */
[----:B------:R-:W1:Y:S03]  /*0420*/  LDC.64 R14, c[0x0][0x218] ;  /* 0x00008600ff0e7b82 */ /* 0x000e660000000a00 */
[----:B------:R-:W2:Y:S01]  /*0430*/  SHFL.BFLY PT, R21, R8, 0x1, 0x1f ;  /* 0x0c201f0008157f89 */ /* 0x000ea200000e0000 */
[----:B------:R-:W-:-:S04]  /*0440*/  ISETP.LT.AND P0, PT, R0, 0x4, !P0 ;  /* 0x000000040000780c */ /* 0x000fc80004701270 */
[----:B------:R-:W3:Y:S01]  /*0450*/  LDC.64 R16, c[0x0][0x238] ;  /* 0x00008e00ff107b82 */ /* 0x000ee20000000a00 */
[----:B0-----:R-:W-:-:S04]  /*0460*/  FADD R12, R19, R12 ;  /* 0x0000000c130c7221 */ /* 0x001fc80000000000 */
[----:B------:R-:W-:-:S03]  /*0470*/  FFMA R20, R12, R22, 9.9999997473787516356e-06 ;  /* 0x3727c5ac0c147423 */ /* 0x000fc60000000016 */
[----:B------:R-:W0:Y:S01]  /*0480*/  LDC.64 R12, c[0x0][0x240] ;  /* 0x00009000ff0c7b82 */ /* 0x000e220000000a00 */
[----:B------:R-:W4:Y:S01]  /*0490*/  MUFU.RSQ R23, R20 ;  /* 0x0000001400177308 */ /* 0x000f220000001400 */
[----:B------:R0:W-:Y:S01]  /*04a0*/  @P0 STG.E desc[UR4][R2.64], R5 ;  /* 0x0000000502000986 */ /* 0x0001e2000c101904 */
[----:B--2---:R-:W-:-:S04]  /*04b0*/  FADD R21, R8, R21 ;  /* 0x0000001508157221 */ /* 0x004fc80000000000 */
[----:B------:R-:W-:Y:S01]  /*04c0*/  FFMA R21, R21, R22, 9.9999997473787516356e-06 ;  /* 0x3727c5ac15157423 */ /* 0x000fe20000000016 */
[----:B----4-:R-:W-:-:S05]  /*04d0*/  FMUL R23, R10, R23 ;  /* 0x000000170a177220 */ /* 0x010fca0000400000 */
[----:B------:R-:W2:Y:S01]  /*04e0*/  MUFU.RSQ R21, R21 ;  /* 0x0000001500157308 */ /* 0x000ea20000001400 */
[----:B------:R-:W-:Y:S01]  /*04f0*/  BAR.SYNC.DEFER_BLOCKING 0x0 ;  /* 0x0000000000007b1d */ /* 0x000fe20000010000 */
[----:B------:R-:W-:Y:S01]  /*0500*/  ISETP.LT.AND P1, PT, R0, 0x4, !P1 ;  /* 0x000000040000780c */ /* 0x000fe20004f21270 */
[----:B-----5:R-:W-:Y:S01]  /*0510*/  FFMA R6, R6, R23, R7 ;  /* 0x0000001706067223 */ /* 0x020fe20000000007 */
[----:B-1----:R-:W-:-:S04]  /*0520*/  IMAD.WIDE R14, R0, 0x4, R14 ;  /* 0x00000004000e7825 */ /* 0x002fc800078e020e */
[----:B------:R-:W-:Y:S01]  /*0530*/  FSETP.GEU.AND P2, PT, R6, RZ, PT ;  /* 0x000000ff0600720b */ /* 0x000fe20003f4e000 */
[----:B0-----:R-:W-:-:S03]  /*0540*/  IMAD.WIDE R12, R4, 0x4, R12 ;  /* 0x00000004040c7825 */ /* 0x001fc600078e020c */
[----:B------:R-:W-:Y:S01]  /*0550*/  FSEL R7, R6, RZ, P2 ;  /* 0x000000ff06077208 */ /* 0x000fe20001000000 */
[----:B---3--:R-:W-:Y:S02]  /*0560*/  IMAD.WIDE R16, R0, 0x4, R16 ;  /* 0x0000000400107825 */ /* 0x008fe400078e0210 */
[----:B--2---:R0:W-:Y:S04]  /*0570*/  @P1 STG.E desc[UR4][R14.64], R21 ;  /* 0x000000150e001986 */ /* 0x0041e8000c101904 */
[----:B------:R0:W-:Y:S02]  /*0580*/  @P0 STG.E desc[UR4][R12.64], R7 ;  /* 0x000000070c000986 */ /* 0x0001e4000c101904 */
[----:B0-----:R-:W-:Y:S05]  /*0590*/  @!P1 EXIT ;  /* 0x000000000000994d */ /* 0x001fea0003800000 */
[----:B------:R-:W-:Y:S01]  /*05a0*/  STG.E desc[UR4][R16.64], R9 ;  /* 0x0000000910007986 */ /* 0x000fe2000c101904 */
[----:B------:R-:W-:Y:S05]  /*05b0*/  EXIT ;  /* 0x000000000000794d */ /* 0x000fea0003800000 */
.L_x_0:
[----:B------:R-:W-:-:S00]  /*05c0*/  BRA `(.L_x_0) ;  /* 0xfffffffc00fc7947 */ /* 0x000fc0000383ffff */
[----:B------:R-:W-:-:S00]  /*05d0*/  NOP ;  /* 0x0000000000007918 */ /* 0x000fc00000000000 */
        /* <DEDUP_REMOVED lines=10> */
.L_x_1:


//--------------------- .nv.global.init           --------------------------
	.section	.nv.global.init,"aw",@progbits
.nv.global.init:
	.type		_$_str,@object
	.size		_$_str,(.L_0 - _$_str)
_$_str:
        /*0000*/ 	.byte	0x5f, 0x5f, 0x43, 0x55, 0x44, 0x41, 0x5f, 0x46, 0x54, 0x5a, 0x00
.L_0:


//--------------------- .nv.constant0.triton_per_fused_convolution_native_layer_norm_relu_1 --------------------------
	.section	.nv.constant0.triton_per_fused_convolution_native_layer_norm_relu_1,"a",@progbits
	.sectionflags	@""
	.align	4
.nv.constant0.triton_per_fused_convolution_native_layer_norm_relu_1:
	.zero		592
